//
// Generated by NVIDIA NVVM Compiler
//
// Compiler Build ID: CL-36424714
// Cuda compilation tools, release 13.0, V13.0.88
// Based on NVVM 20.0.0
//

.version 9.0
.target sm_100
.address_size 64

	// .globl	_Z11sumOfSeriesPfi

.visible .entry _Z11sumOfSeriesPfi(
	.param .u64 .ptr .align 1 _Z11sumOfSeriesPfi_param_0,
	.param .u32 _Z11sumOfSeriesPfi_param_1
)
{
	.reg .pred 	%p<3>;
	.reg .b32 	%r<11>;
	.reg .b32 	%f<10>;
	.reg .b64 	%rd<3>;

	ld.param.u64 	%rd1, [_Z11sumOfSeriesPfi_param_0];
	ld.param.u32 	%r6, [_Z11sumOfSeriesPfi_param_1];
	mov.u32 	%r7, %tid.x;
	mov.u32 	%r8, %ctaid.x;
	mov.u32 	%r1, %ntid.x;
	mad.lo.s32 	%r10, %r8, %r1, %r7;
	setp.ge.s32 	%p1, %r10, %r6;
	mov.f32 	%f9, 0f00000000;
	@%p1 bra 	$L__BB0_3;
	mov.u32 	%r9, %nctaid.x;
	mul.lo.s32 	%r3, %r1, %r9;
	mov.f32 	%f9, 0f00000000;
$L__BB0_2:
	cvt.rn.f32.s32 	%f6, %r10;
	add.f32 	%f9, %f9, %f6;
	add.s32 	%r10, %r10, %r3;
	setp.lt.s32 	%p2, %r10, %r6;
	@%p2 bra 	$L__BB0_2;
$L__BB0_3:
	cvta.to.global.u64 	%rd2, %rd1;
	atom.global.add.f32 	%f7, [%rd2], %f9;
	ret;

}


// ===== COMPILED SASS (sm_100) =====

	.target	sm_100

	.elftype	@"ET_EXEC"


//--------------------- .note.nv.tkinfo           --------------------------
	.section	.note.nv.tkinfo,"",@"SHT_NOTE"
	.sectionflags	@"SHF_NOTE_NV_TKINFO"
	.tkinfo
        /*0018*/ 	.word	0x00000002
        /*0030*/ 	.string	""
        /*0030*/ 	.string	"ptxas"
        /*0030*/ 	.string	"Cuda compilation tools, release 13.0, V13.0.88"
        /*0030*/ 	.string	"Build cuda_13.0.r13.0/compiler.36424714_0"
        /*0030*/ 	.string	"-arch sm_100 -m 64 "



//--------------------- .note.nv.cuinfo           --------------------------
	.section	.note.nv.cuinfo,"",@"SHT_NOTE"
	.sectionflags	@"SHF_NOTE_NV_CUINFO"
        /*0018*/ 	.short	0x0002
        /*001a*/ 	.short	0x0064
        /*001c*/ 	.short	0x0082
	.zero		2


//--------------------- .nv.info                  --------------------------
	.section	.nv.info,"",@"SHT_CUDA_INFO"
	.align	4


	//----- nvinfo : EIATTR_REGCOUNT
	.align		4
        /*0000*/ 	.byte	0x04, 0x2f
        /*0002*/ 	.short	(.L_1 - .L_0)
	.align		4
.L_0:
        /*0004*/ 	.word	index@(_Z11sumOfSeriesPfi)
        /*0008*/ 	.word	0x0000000a


	//----- nvinfo : EIATTR_FRAME_SIZE
	.align		4
.L_1:
        /*000c*/ 	.byte	0x04, 0x11
        /*000e*/ 	.short	(.L_3 - .L_2)
	.align		4
.L_2:
        /*0010*/ 	.word	index@(_Z11sumOfSeriesPfi)
        /*0014*/ 	.word	0x00000000


	//----- nvinfo : EIATTR_MIN_STACK_SIZE
	.align		4
.L_3:
        /*0018*/ 	.byte	0x04, 0x12
        /*001a*/ 	.short	(.L_5 - .L_4)
	.align		4
.L_4:
        /*001c*/ 	.word	index@(_Z11sumOfSeriesPfi)
        /*0020*/ 	.word	0x00000000
.L_5:


//--------------------- .nv.compat                --------------------------
	.section	.nv.compat,"",@"SHT_CUDA_COMPAT_INFO"
	.align	4
        /*0000*/ 	.byte	0x02, 0x09, 0x00, 0x00, 0x02, 0x02, 0x01, 0x00, 0x02, 0x05, 0x05, 0x00, 0x03, 0x07, 0x01, 0x01
        /*0010*/ 	.byte	0x02, 0x03, 0x00, 0x00, 0x02, 0x06, 0x01, 0x00, 0x04, 0x0b, 0x08, 0x00, 0x09, 0x00, 0x00, 0x00
        /*0020*/ 	.byte	0x00, 0x00, 0x00, 0x00


//--------------------- .nv.info._Z11sumOfSeriesPfi --------------------------
	.section	.nv.info._Z11sumOfSeriesPfi,"",@"SHT_CUDA_INFO"
	.sectionflags	@""
	.align	4


	//----- nvinfo : EIATTR_CUDA_API_VERSION
	.align		4
        /*0000*/ 	.byte	0x04, 0x37
        /*0002*/ 	.short	(.L_7 - .L_6)
.L_6:
        /*0004*/ 	.word	0x00000082


	//----- nvinfo : EIATTR_KPARAM_INFO
	.align		4
.L_7:
        /*0008*/ 	.byte	0x04, 0x17
        /*000a*/ 	.short	(.L_9 - .L_8)
.L_8:
        /*000c*/ 	.word	0x00000000
        /*0010*/ 	.short	0x0001
        /*0012*/ 	.short	0x0008
        /*0014*/ 	.byte	0x00, 0xf0, 0x11, 0x00


	//----- nvinfo : EIATTR_KPARAM_INFO
	.align		4
.L_9:
        /*0018*/ 	.byte	0x04, 0x17
        /*001a*/ 	.short	(.L_11 - .L_10)
.L_10:
        /*001c*/ 	.word	0x00000000
        /*0020*/ 	.short	0x0000
        /*0022*/ 	.short	0x0000
        /*0024*/ 	.byte	0x00, 0xf5, 0x21, 0x00


	//----- nvinfo : EIATTR_SPARSE_MMA_MASK
	.align		4
.L_11:
        /*0028*/ 	.byte	0x03, 0x50
        /*002a*/ 	.short	0x0000


	//----- nvinfo : EIATTR_MAXREG_COUNT
	.align		4
        /*002c*/ 	.byte	0x03, 0x1b
        /*002e*/ 	.short	0x00ff


	//----- nvinfo : EIATTR_MERCURY_ISA_VERSION
	.align		4
        /*0030*/ 	.byte	0x03, 0x5f
        /*0032*/ 	.short	0x0101


	//----- nvinfo : EIATTR_VRC_CTA_INIT_COUNT
	.align		4
        /*0034*/ 	.byte	0x02, 0x4a
	.zero		1
	.zero		1


	//----- nvinfo : EIATTR_EXIT_INSTR_OFFSETS
	.align		4
        /*0038*/ 	.byte	0x04, 0x1c
        /*003a*/ 	.short	(.L_13 - .L_12)


	//   ....[0]....
.L_12:
        /*003c*/ 	.word	0x00000160


	//----- nvinfo : EIATTR_CRS_STACK_SIZE
	.align		4
.L_13:
        /*0040*/ 	.byte	0x04, 0x1e
        /*0042*/ 	.short	(.L_15 - .L_14)
.L_14:
        /*0044*/ 	.word	0x00000000


	//----- nvinfo : EIATTR_CBANK_PARAM_SIZE
	.align		4
.L_15:
        /*0048*/ 	.byte	0x03, 0x19
        /*004a*/ 	.short	0x000c


	//----- nvinfo : EIATTR_PARAM_CBANK
	.align		4
        /*004c*/ 	.byte	0x04, 0x0a
        /*004e*/ 	.short	(.L_17 - .L_16)
	.align		4
.L_16:
        /*0050*/ 	.word	index@(.nv.constant0._Z11sumOfSeriesPfi)
        /*0054*/ 	.short	0x0380
        /*0056*/ 	.short	0x000c


	//----- nvinfo : EIATTR_SW_WAR
	.align		4
.L_17:
        /*0058*/ 	.byte	0x04, 0x36
        /*005a*/ 	.short	(.L_19 - .L_18)
.L_18:
        /*005c*/ 	.word	0x00000008
.L_19:


//--------------------- .nv.callgraph             --------------------------
	.section	.nv.callgraph,"",@"SHT_CUDA_CALLGRAPH"
	.align	4
	.sectionentsize	8
	.align		4
        /*0000*/ 	.word	0x00000000
	.align		4
        /*0004*/ 	.word	0xffffffff
	.align		4
        /*0008*/ 	.word	0x00000000
	.align		4
        /*000c*/ 	.word	0xfffffffe
	.align		4
        /*0010*/ 	.word	0x00000000
	.align		4
        /*0014*/ 	.word	0xfffffffd
	.align		4
        /*0018*/ 	.word	0x00000000
	.align		4
        /*001c*/ 	.word	0xfffffffc


//--------------------- .text._Z11sumOfSeriesPfi  --------------------------
	.section	.text._Z11sumOfSeriesPfi,"ax",@progbits
	.align	128
        .global         _Z11sumOfSeriesPfi
        .type           _Z11sumOfSeriesPfi,@function
        .size           _Z11sumOfSeriesPfi,(.L_x_4 - _Z11sumOfSeriesPfi)
        .other          _Z11sumOfSeriesPfi,@"STO_CUDA_ENTRY STV_DEFAULT"
_Z11sumOfSeriesPfi:
.text._Z11sumOfSeriesPfi:
[----:B------:R-:W-:Y:S01]  /*0000*/  LDC R1, c[0x0][0x37c] ;  /* 0x0000df00ff017b82 */ /* 0x000fe20000000800 */
[----:B------:R-:W0:Y:S07]  /*0010*/  S2R R0, SR_TID.X ;  /* 0x0000000000007919 */ /* 0x000e2e0000002100 */
[----:B------:R-:W0:Y:S01]  /*0020*/  S2UR UR4, SR_CTAID.X ;  /* 0x00000000000479c3 */ /* 0x000e220000002500 */
[----:B------:R-:W1:Y:S01]  /*0030*/  LDCU UR7, c[0x0][0x388] ;  /* 0x00007100ff0777ac */ /* 0x000e620008000800 */
[----:B------:R-:W-:Y:S01]  /*0040*/  BSSY.RECONVERGENT B0, `(.L_x_0) ;  /* 0x0000010000007945 */ /* 0x000fe20003800200 */
[----:B------:R-:W-:-:S05]  /*0050*/  HFMA2 R5, -RZ, RZ, 0, 0 ;  /* 0x00000000ff057431 */ /* 0x000fca00000001ff */
[----:B------:R-:W0:Y:S08]  /*0060*/  LDC R7, c[0x0][0x360] ;  /* 0x0000d800ff077b82 */ /* 0x000e300000000800 */
[----:B------:R-:W2:Y:S01]  /*0070*/  LDC.64 R2, c[0x0][0x380] ;  /* 0x0000e000ff027b82 */ /* 0x000ea20000000a00 */
[----:B0-----:R-:W-:Y:S01]  /*0080*/  IMAD R0, R7, UR4, R0 ;  /* 0x0000000407007c24 */ /* 0x001fe2000f8e0200 */
[----:B------:R-:W0:Y:S04]  /*0090*/  LDCU.64 UR4, c[0x0][0x358] ;  /* 0x00006b00ff0477ac */ /* 0x000e280008000a00 */
[----:B-1----:R-:W-:-:S13]  /*00a0*/  ISETP.GE.AND P0, PT, R0, UR7, PT ;  /* 0x0000000700007c0c */ /* 0x002fda000bf06270 */
[----:B--2---:R-:W-:Y:S05]  /*00b0*/  @P0 BRA `(.L_x_1) ;  /* 0x0000000000200947 */ /* 0x004fea0003800000 */
[----:B------:R-:W1:Y:S01]  /*00c0*/  LDCU UR6, c[0x0][0x370] ;  /* 0x00006e00ff0677ac */ /* 0x000e620008000800 */
[----:B------:R-:W-:Y:S01]  /*00d0*/  MOV R5, RZ ;  /* 0x000000ff00057202 */ /* 0x000fe20000000f00 */
[----:B-1----:R-:W-:-:S07]  /*00e0*/  IMAD R7, R7, UR6, RZ ;  /* 0x0000000607077c24 */ /* 0x002fce000f8e02ff */
.L_x_2:
[-C--:B------:R-:W-:Y:S02]  /*00f0*/  I2FP.F32.S32 R4, R0.reuse ;  /* 0x0000000000047245 */ /* 0x080fe40000201400 */
[----:B------:R-:W-:-:S03]  /*0100*/  IADD3 R0, PT, PT, R7, R0, RZ ;  /* 0x0000000007007210 */ /* 0x000fc60007ffe0ff */
[----:B------:R-:W-:Y:S01]  /*0110*/  FADD R5, R4, R5 ;  /* 0x0000000504057221 */ /* 0x000fe20000000000 */
[----:B------:R-:W-:-:S13]  /*0120*/  ISETP.GE.AND P0, PT, R0, UR7, PT ;  /* 0x0000000700007c0c */ /* 0x000fda000bf06270 */
[----:B------:R-:W-:Y:S05]  /*0130*/  @!P0 BRA `(.L_x_2) ;  /* 0xfffffffc00ec8947 */ /* 0x000fea000383ffff */
.L_x_1:
[----:B0-----:R-:W-:Y:S05]  /*0140*/  BSYNC.RECONVERGENT B0 ;  /* 0x0000000000007941 */ /* 0x001fea0003800200 */
.L_x_0:
[----:B------:R-:W-:Y:S01]  /*0150*/  REDG.E.ADD.F32.FTZ.RN.STRONG.GPU desc[UR4][R2.64], R5 ;  /* 0x00000005020079a6 */ /* 0x000fe2000c12f304 */
[----:B------:R-:W-:Y:S05]  /*0160*/  EXIT ;  /* 0x000000000000794d */ /* 0x000fea0003800000 */
.L_x_3:
[----:B------:R-:W-:-:S00]  /*0170*/  BRA `(.L_x_3) ;  /* 0xfffffffc00fc7947 */ /* 0x000fc0000383ffff */
[----:B------:R-:W-:-:S00]  /*0180*/  NOP ;  /* 0x0000000000007918 */ /* 0x000fc00000000000 */
[----:B------:R-:W-:-:S00]  /*0190*/  NOP ;  /* 0x0000000000007918 */ /* 0x000fc00000000000 */
[----:B------:R-:W-:-:S00]  /*01a0*/  NOP ;  /* 0x0000000000007918 */ /* 0x000fc00000000000 */
[----:B------:R-:W-:-:S00]  /*01b0*/  NOP ;  /* 0x0000000000007918 */ /* 0x000fc00000000000 */
[----:B------:R-:W-:-:S00]  /*01c0*/  NOP ;  /* 0x0000000000007918 */ /* 0x000fc00000000000 */
[----:B------:R-:W-:-:S00]  /*01d0*/  NOP ;  /* 0x0000000000007918 */ /* 0x000fc00000000000 */
[----:B------:R-:W-:-:S00]  /*01e0*/  NOP ;  /* 0x0000000000007918 */ /* 0x000fc00000000000 */
[----:B------:R-:W-:-:S00]  /*01f0*/  NOP ;  /* 0x0000000000007918 */ /* 0x000fc00000000000 */
.L_x_4:


//--------------------- .nv.shared.reserved.0     --------------------------
	.section	.nv.shared.reserved.0,"aw",@nobits
	.weak		__nv_reservedSMEM_offset_0_alias
	.size		__nv_reservedSMEM_offset_0_alias, 0, 64
	.other		__nv_reservedSMEM_offset_0_alias,@"STO_CUDA_RESERVED_SHARED STV_DEFAULT"
__nv_reservedSMEM_offset_0_alias:
	.zero		0
	.zero		64


//--------------------- .nv.constant0._Z11sumOfSeriesPfi --------------------------
	.section	.nv.constant0._Z11sumOfSeriesPfi,"a",@progbits
	.sectionflags	@""
	.align	4
.nv.constant0._Z11sumOfSeriesPfi:
	.zero		908


//--------------------- SYMBOLS --------------------------

	.type		.nv.reservedSmem.offset0,@object
	.size		.nv.reservedSmem.offset0,0x4
